	.headerflags	@"EF_CUDA_TEXMODE_UNIFIED EF_CUDA_64BIT_ADDRESS EF_CUDA_ACCELERATORS EF_CUDA_SM90 EF_CUDA_VIRTUAL_SM(EF_CUDA_SM90)"
	.elftype	@"ET_EXEC"


//--------------------- .nv.info                  --------------------------
	.section	.nv.info,"",@"SHT_CUDA_INFO"
	.align	4


	//----- nvinfo : EIATTR_REGCOUNT
	.align		4
        /*0000*/ 	.byte	0x04, 0x2f
        /*0002*/ 	.short	(.L_1 - .L_0)
	.align		4
.L_0:
        /*0004*/ 	.word	index@(triton_mm)
        /*0008*/ 	.word	0x00000060


	//----- nvinfo : EIATTR_MIN_STACK_SIZE
	.align		4
.L_1:
        /*000c*/ 	.byte	0x04, 0x12
        /*000e*/ 	.short	(.L_3 - .L_2)
	.align		4
.L_2:
        /*0010*/ 	.word	index@(triton_mm)
        /*0014*/ 	.word	0x00000000


	//----- nvinfo : EIATTR_FRAME_SIZE
	.align		4
.L_3:
        /*0018*/ 	.byte	0x04, 0x11
        /*001a*/ 	.short	(.L_5 - .L_4)
	.align		4
.L_4:
        /*001c*/ 	.word	index@(triton_mm)
        /*0020*/ 	.word	0x00000000


	//----- nvinfo : EIATTR_MIN_STACK_SIZE
	.align		4
.L_5:
        /*0024*/ 	.byte	0x04, 0x12
        /*0026*/ 	.short	(.L_7 - .L_6)
	.align		4
.L_6:
        /*0028*/ 	.word	index@(triton_mm)
        /*002c*/ 	.word	0x00000000
.L_7:


//--------------------- .nv.info.triton_mm        --------------------------
	.section	.nv.info.triton_mm,"",@"SHT_CUDA_INFO"
	.sectionflags	@""
	.align	4


	//----- nvinfo : EIATTR_CUDA_API_VERSION
	.align		4
        /*0000*/ 	.byte	0x04, 0x37
        /*0002*/ 	.short	(.L_9 - .L_8)
.L_8:
        /*0004*/ 	.word	0x0000007c


	//----- nvinfo : EIATTR_KPARAM_INFO
	.align		4
.L_9:
        /*0008*/ 	.byte	0x04, 0x17
        /*000a*/ 	.short	(.L_11 - .L_10)
.L_10:
        /*000c*/ 	.word	0x00000000
        /*0010*/ 	.short	0x0002
        /*0012*/ 	.short	0x0010
        /*0014*/ 	.byte	0x00, 0xf0, 0x21, 0x00


	//----- nvinfo : EIATTR_KPARAM_INFO
	.align		4
.L_11:
        /*0018*/ 	.byte	0x04, 0x17
        /*001a*/ 	.short	(.L_13 - .L_12)
.L_12:
        /*001c*/ 	.word	0x00000000
        /*0020*/ 	.short	0x0001
        /*0022*/ 	.short	0x0008
        /*0024*/ 	.byte	0x00, 0xf0, 0x21, 0x00


	//----- nvinfo : EIATTR_KPARAM_INFO
	.align		4
.L_13:
        /*0028*/ 	.byte	0x04, 0x17
        /*002a*/ 	.short	(.L_15 - .L_14)
.L_14:
        /*002c*/ 	.word	0x00000000
        /*0030*/ 	.short	0x0000
        /*0032*/ 	.short	0x0000
        /*0034*/ 	.byte	0x00, 0xf0, 0x21, 0x00


	//----- nvinfo : EIATTR_SPARSE_MMA_MASK
	.align		4
.L_15:
        /*0038*/ 	.byte	0x03, 0x50
        /*003a*/ 	.short	0x0000


	//----- nvinfo : EIATTR_MAXREG_COUNT
	.align		4
        /*003c*/ 	.byte	0x03, 0x1b
        /*003e*/ 	.short	0x00ff


	//----- nvinfo : EIATTR_COOP_GROUP_MASK_REGIDS
	.align		4
        /*0040*/ 	.byte	0x04, 0x29
        /*0042*/ 	.short	(.L_17 - .L_16)


	//   ....[0]....
.L_16:
        /*0044*/ 	.word	0xffffffff


	//----- nvinfo : EIATTR_COOP_GROUP_INSTR_OFFSETS
	.align		4
.L_17:
        /*0048*/ 	.byte	0x04, 0x28
        /*004a*/ 	.short	(.L_19 - .L_18)


	//   ....[0]....
.L_18:
        /*004c*/ 	.word	0x00000ba0


	//----- nvinfo : EIATTR_EXIT_INSTR_OFFSETS
	.align		4
.L_19:
        /*0050*/ 	.byte	0x04, 0x1c
        /*0052*/ 	.short	(.L_21 - .L_20)


	//   ....[0]....
.L_20:
        /*0054*/ 	.word	0x00001960


	//   ....[1]....
        /*0058*/ 	.word	0x000019b0


	//----- nvinfo : EIATTR_MAX_THREADS
	.align		4
.L_21:
        /*005c*/ 	.byte	0x04, 0x05
        /*005e*/ 	.short	(.L_23 - .L_22)
.L_22:
        /*0060*/ 	.word	0x00000080
        /*0064*/ 	.word	0x00000001
        /*0068*/ 	.word	0x00000001


	//----- nvinfo : EIATTR_CBANK_PARAM_SIZE
	.align		4
.L_23:
        /*006c*/ 	.byte	0x03, 0x19
        /*006e*/ 	.short	0x0018


	//----- nvinfo : EIATTR_PARAM_CBANK
	.align		4
        /*0070*/ 	.byte	0x04, 0x0a
        /*0072*/ 	.short	(.L_25 - .L_24)
	.align		4
.L_24:
        /*0074*/ 	.word	index@(.nv.constant0.triton_mm)
        /*0078*/ 	.short	0x0210
        /*007a*/ 	.short	0x0018


	//----- nvinfo : EIATTR_SW_WAR
	.align		4
.L_25:
        /*007c*/ 	.byte	0x04, 0x36
        /*007e*/ 	.short	(.L_27 - .L_26)
.L_26:
        /*0080*/ 	.word	0x00000008
.L_27:


//--------------------- .nv.callgraph             --------------------------
	.section	.nv.callgraph,"",@"SHT_CUDA_CALLGRAPH"
	.align	4
	.sectionentsize	8
	.align		4
        /*0000*/ 	.word	0x00000000
	.align		4
        /*0004*/ 	.word	0xffffffff
	.align		4
        /*0008*/ 	.word	0x00000000
	.align		4
        /*000c*/ 	.word	0xfffffffe
	.align		4
        /*0010*/ 	.word	0x00000000
	.align		4
        /*0014*/ 	.word	0xfffffffd
	.align		4
        /*0018*/ 	.word	0x00000000
	.align		4
        /*001c*/ 	.word	0xfffffffc


//--------------------- .text.triton_mm           --------------------------
	.section	.text.triton_mm,"ax",@progbits
	.sectionflags	@"SHF_BARRIERS=1"
	.align	128
        .global         triton_mm
        .type           triton_mm,@function
        .size           triton_mm,(.L_x_2 - triton_mm)
        .other          triton_mm,@"STO_CUDA_ENTRY STV_DEFAULT"
triton_mm:
.text.triton_mm:
[----:B------:R-:W1:Y:S01]  /*0000*/  LDC R1, c[0x0][0x28] ;  /* 0x00000a00ff017b82 */ /* 0x000e620000000800 */
[----:B------:R-:W2:Y:S01]  /*0010*/  S2R R9, SR_CTAID.X ;  /* 0x0000000000097919 */ /* 0x000ea20000002500 */
[----:B------:R-:W-:-:S06]  /*0020*/  IMAD.MOV.U32 R5, RZ, RZ, -0x8 ;  /* 0xfffffff8ff057424 */ /* 0x000fcc00078e00ff */
[----:B------:R-:W3:Y:S01]  /*0030*/  S2UR UR18, SR_CgaCtaId ;  /* 0x00000000001279c3 */ /* 0x000ee20000008800 */
[----:B------:R-:W-:Y:S01]  /*0040*/  UMOV UR4, 0x400 ;  /* 0x0000040000047882 */ /* 0x000fe20000000000 */
[----:B------:R-:W4:Y:S01]  /*0050*/  S2R R14, SR_TID.X ;  /* 0x00000000000e7919 */ /* 0x000f220000002100 */
[----:B------:R-:W-:Y:S01]  /*0060*/  ULDC.64 UR22, c[0x0][0x208] ;  /* 0x0000820000167ab9 */ /* 0x000fe20000000a00 */
[----:B------:R-:W-:Y:S01]  /*0070*/  IMAD.MOV.U32 R90, RZ, RZ, -0x20 ;  /* 0xffffffe0ff5a7424 */ /* 0x000fe200078e00ff */
[----:B------:R-:W-:Y:S02]  /*0080*/  CS2R R56, SRZ ;  /* 0x0000000000387805 */ /* 0x000fe4000001ff00 */
[----:B------:R-:W-:Y:S02]  /*0090*/  CS2R R58, SRZ ;  /* 0x00000000003a7805 */ /* 0x000fe4000001ff00 */
[----:B------:R-:W-:Y:S01]  /*00a0*/  CS2R R60, SRZ ;  /* 0x00000000003c7805 */ /* 0x000fe2000001ff00 */
[----:B------:R-:W5:Y:S01]  /*00b0*/  LDC.64 R26, c[0x0][0x210] ;  /* 0x00008400ff1a7b82 */ /* 0x000f620000000a00 */
[----:B------:R-:W-:-:S02]  /*00c0*/  CS2R R62, SRZ ;  /* 0x00000000003e7805 */ /* 0x000fc4000001ff00 */
[----:B------:R-:W-:Y:S02]  /*00d0*/  CS2R R64, SRZ ;  /* 0x0000000000407805 */ /* 0x000fe4000001ff00 */
[----:B------:R-:W-:Y:S02]  /*00e0*/  CS2R R66, SRZ ;  /* 0x0000000000427805 */ /* 0x000fe4000001ff00 */
[----:B------:R-:W-:Y:S02]  /*00f0*/  CS2R R68, SRZ ;  /* 0x0000000000447805 */ /* 0x000fe4000001ff00 */
[----:B------:R-:W-:Y:S02]  /*0100*/  CS2R R70, SRZ ;  /* 0x0000000000467805 */ /* 0x000fe4000001ff00 */
[----:B------:R-:W-:Y:S02]  /*0110*/  CS2R R72, SRZ ;  /* 0x0000000000487805 */ /* 0x000fe4000001ff00 */
        /* <DEDUP_REMOVED lines=8> */
[----:B------:R-:W-:Y:S01]  /*01a0*/  CS2R R40, SRZ ;  /* 0x0000000000287805 */ /* 0x000fe2000001ff00 */
[----:B---3--:R-:W-:Y:S01]  /*01b0*/  UPRMT UR18, UR18, 0x654, UR4 ;  /* 0x0000065412127896 */ /* 0x008fe20008000004 */
[----:B------:R-:W-:Y:S02]  /*01c0*/  CS2R R42, SRZ ;  /* 0x00000000002a7805 */ /* 0x000fe4000001ff00 */
[----:B------:R-:W-:Y:S02]  /*01d0*/  CS2R R44, SRZ ;  /* 0x00000000002c7805 */ /* 0x000fe4000001ff00 */
[----:B------:R-:W-:Y:S02]  /*01e0*/  CS2R R46, SRZ ;  /* 0x00000000002e7805 */ /* 0x000fe4000001ff00 */
[----:B------:R-:W-:-:S02]  /*01f0*/  CS2R R48, SRZ ;  /* 0x0000000000307805 */ /* 0x000fc4000001ff00 */
[----:B------:R-:W-:Y:S01]  /*0200*/  CS2R R50, SRZ ;  /* 0x0000000000327805 */ /* 0x000fe2000001ff00 */
[----:B--2---:R-:W-:Y:S01]  /*0210*/  IMAD.HI R0, R9, 0x2aaaaaab, RZ ;  /* 0x2aaaaaab09007827 */ /* 0x004fe200078e02ff */
[----:B------:R-:W-:Y:S02]  /*0220*/  CS2R R52, SRZ ;  /* 0x0000000000347805 */ /* 0x000fe4000001ff00 */
[----:B------:R-:W-:Y:S01]  /*0230*/  CS2R R54, SRZ ;  /* 0x0000000000367805 */ /* 0x000fe2000001ff00 */
[----:B------:R-:W-:Y:S01]  /*0240*/  UMOV UR19, 0x1 ;  /* 0x0000000100137882 */ /* 0x000fe20000000000 */
[----:B----4-:R-:W-:Y:S01]  /*0250*/  IMAD.SHL.U32 R13, R14, 0x8, RZ ;  /* 0x000000080e0d7824 */ /* 0x010fe200078e00ff */
[----:B------:R-:W-:Y:S01]  /*0260*/  SHF.R.U32.HI R3, RZ, 0x1f, R0 ;  /* 0x0000001fff037819 */ /* 0x000fe20000011600 */
[----:B------:R-:W-:Y:S01]  /*0270*/  UMOV UR6, 0xffffffff ;  /* 0xffffffff00067882 */ /* 0x000fe20000000000 */
[----:B------:R-:W-:Y:S01]  /*0280*/  SHF.R.U32.HI R89, RZ, 0x5, R14 ;  /* 0x00000005ff597819 */ /* 0x000fe2000001160e */
[----:B------:R-:W-:Y:S01]  /*0290*/  UIADD3 UR21, UR18, 0x6000, URZ ;  /* 0x0000600012157890 */ /* 0x000fe2000fffe03f */
[----:B------:R-:W-:Y:S01]  /*02a0*/  LEA.HI.SX32 R4, R0, R3, 0x1a ;  /* 0x0000000300047211 */ /* 0x000fe200078fd2ff */
[----:B------:R-:W-:Y:S01]  /*02b0*/  UMOV UR4, URZ ;  /* 0x0000003f00047c82 */ /* 0x000fe20008000000 */
[----:B------:R-:W-:Y:S01]  /*02c0*/  LOP3.LUT R89, R89, 0x7fffffc, RZ, 0xc0, !PT ;  /* 0x07fffffc59597812 */ /* 0x000fe200078ec0ff */
[----:B------:R-:W-:-:S02]  /*02d0*/  UMOV UR5, URZ ;  /* 0x0000003f00057c82 */ /* 0x000fc40008000000 */
[C---:B------:R-:W-:Y:S02]  /*02e0*/  IMAD R0, R4.reuse, R5, 0x20 ;  /* 0x0000002004007424 */ /* 0x040fe400078e0205 */
[----:B------:R-:W-:-:S03]  /*02f0*/  IMAD R7, R4, -0x180, R9 ;  /* 0xfffffe8004077824 */ /* 0x000fc600078e0209 */
[----:B------:R-:W-:Y:S02]  /*0300*/  VIMNMX R0, R0, 0x8, PT ;  /* 0x0000000800007848 */ /* 0x000fe40003fe0100 */
[----:B------:R-:W-:Y:S02]  /*0310*/  IABS R8, R7 ;  /* 0x0000000700087213 */ /* 0x000fe40000000000 */
[-C--:B------:R-:W-:Y:S02]  /*0320*/  IABS R6, R0.reuse ;  /* 0x0000000000067213 */ /* 0x080fe40000000000 */
[-C--:B------:R-:W-:Y:S02]  /*0330*/  IABS R10, R0.reuse ;  /* 0x00000000000a7213 */ /* 0x080fe40000000000 */
[----:B------:R-:W2:Y:S01]  /*0340*/  I2F.RP R5, R6 ;  /* 0x0000000600057306 */ /* 0x000ea20000209400 */
[----:B------:R-:W-:-:S04]  /*0350*/  LOP3.LUT R7, R7, R0, RZ, 0x3c, !PT ;  /* 0x0000000007077212 */ /* 0x000fc800078e3cff */
[----:B------:R-:W-:Y:S02]  /*0360*/  ISETP.GE.AND P3, PT, R7, RZ, PT ;  /* 0x000000ff0700720c */ /* 0x000fe40003f66270 */
[----:B------:R-:W-:-:S04]  /*0370*/  SHF.R.U32.HI R7, RZ, 0x2, R14 ;  /* 0x00000002ff077819 */ /* 0x000fc8000001160e */
[----:B------:R-:W-:Y:S01]  /*0380*/  SGXT.U32 R7, R7, 0x5 ;  /* 0x000000050707781a */ /* 0x000fe20000000000 */
[----:B--2---:R-:W2:Y:S02]  /*0390*/  MUFU.RCP R5, R5 ;  /* 0x0000000500057308 */ /* 0x004ea40000001000 */
[----:B--2---:R-:W-:-:S06]  /*03a0*/  VIADD R2, R5, 0xffffffe ;  /* 0x0ffffffe05027836 */ /* 0x004fcc0000000000 */
[----:B------:R2:W3:Y:S02]  /*03b0*/  F2I.FTZ.U32.TRUNC.NTZ R3, R2 ;  /* 0x0000000200037305 */ /* 0x0004e4000021f000 */
[----:B--2---:R-:W-:Y:S02]  /*03c0*/  IMAD.MOV.U32 R2, RZ, RZ, RZ ;  /* 0x000000ffff027224 */ /* 0x004fe400078e00ff */
[----:B---3--:R-:W-:-:S04]  /*03d0*/  IMAD.MOV R11, RZ, RZ, -R3 ;  /* 0x000000ffff0b7224 */ /* 0x008fc800078e0a03 */
[----:B------:R-:W-:-:S04]  /*03e0*/  IMAD R11, R11, R6, RZ ;  /* 0x000000060b0b7224 */ /* 0x000fc800078e02ff */
[----:B------:R-:W-:-:S04]  /*03f0*/  IMAD.HI.U32 R3, R3, R11, R2 ;  /* 0x0000000b03037227 */ /* 0x000fc800078e0002 */
[----:B------:R-:W-:Y:S02]  /*0400*/  IMAD.MOV R11, RZ, RZ, -R10 ;  /* 0x000000ffff0b7224 */ /* 0x000fe400078e0a0a */
[----:B------:R-:W-:-:S04]  /*0410*/  IMAD.HI.U32 R2, R3, R8, RZ ;  /* 0x0000000803027227 */ /* 0x000fc800078e00ff */
[----:B------:R-:W-:Y:S01]  /*0420*/  IMAD R5, R2, R11, R8 ;  /* 0x0000000b02057224 */ /* 0x000fe200078e0208 */
[----:B------:R-:W-:-:S04]  /*0430*/  IABS R8, R9 ;  /* 0x0000000900087213 */ /* 0x000fc80000000000 */
[----:B------:R-:W-:Y:S01]  /*0440*/  ISETP.GT.U32.AND P2, PT, R6, R5, PT ;  /* 0x000000050600720c */ /* 0x000fe20003f44070 */
[----:B------:R-:W-:-:S04]  /*0450*/  IMAD.HI.U32 R3, R3, R8, RZ ;  /* 0x0000000803037227 */ /* 0x000fc800078e00ff */
[----:B------:R-:W-:-:S05]  /*0460*/  IMAD R3, R3, R11, R8 ;  /* 0x0000000b03037224 */ /* 0x000fca00078e0208 */
[----:B------:R-:W-:-:S03]  /*0470*/  ISETP.GT.U32.AND P1, PT, R6, R3, PT ;  /* 0x000000030600720c */ /* 0x000fc60003f24070 */
[----:B------:R-:W-:Y:S02]  /*0480*/  @!P2 IMAD.IADD R5, R5, 0x1, -R6 ;  /* 0x000000010505a824 */ /* 0x000fe400078e0a06 */
[----:B------:R-:W-:Y:S01]  /*0490*/  @!P2 VIADD R2, R2, 0x1 ;  /* 0x000000010202a836 */ /* 0x000fe20000000000 */
[----:B------:R-:W-:Y:S02]  /*04a0*/  ISETP.GE.AND P2, PT, R9, RZ, PT ;  /* 0x000000ff0900720c */ /* 0x000fe40003f46270 */
[----:B------:R-:W-:-:S05]  /*04b0*/  ISETP.GE.U32.AND P0, PT, R5, R6, PT ;  /* 0x000000060500720c */ /* 0x000fca0003f06070 */
[----:B------:R-:W-:-:S05]  /*04c0*/  @!P1 IMAD.IADD R3, R3, 0x1, -R6 ;  /* 0x0000000103039824 */ /* 0x000fca00078e0a06 */
[----:B------:R-:W-:-:S03]  /*04d0*/  ISETP.GT.U32.AND P1, PT, R6, R3, PT ;  /* 0x000000030600720c */ /* 0x000fc60003f24070 */
[----:B------:R-:W-:Y:S01]  /*04e0*/  @P0 VIADD R2, R2, 0x1 ;  /* 0x0000000102020836 */ /* 0x000fe20000000000 */
[----:B------:R-:W-:-:S03]  /*04f0*/  ISETP.NE.AND P0, PT, R0, RZ, PT ;  /* 0x000000ff0000720c */ /* 0x000fc60003f05270 */
[----:B------:R-:W-:Y:S01]  /*0500*/  IMAD.MOV.U32 R5, RZ, RZ, R2 ;  /* 0x000000ffff057224 */ /* 0x000fe200078e0002 */
[----:B------:R-:W-:-:S03]  /*0510*/  LOP3.LUT R2, RZ, R0, RZ, 0x33, !PT ;  /* 0x00000000ff027212 */ /* 0x000fc600078e33ff */
[----:B------:R-:W-:Y:S02]  /*0520*/  @!P3 IMAD.MOV R5, RZ, RZ, -R5 ;  /* 0x000000ffff05b224 */ /* 0x000fe400078e0a05 */
[----:B------:R-:W-:-:S03]  /*0530*/  @!P1 IMAD.IADD R3, R3, 0x1, -R6 ;  /* 0x0000000103039824 */ /* 0x000fc600078e0a06 */
[----:B------:R-:W-:Y:S01]  /*0540*/  SEL R0, R2, R5, !P0 ;  /* 0x0000000502007207 */ /* 0x000fe20004000000 */
[----:B------:R-:W-:-:S04]  /*0550*/  @!P2 IMAD.MOV R3, RZ, RZ, -R3 ;  /* 0x000000ffff03a224 */ /* 0x000fc800078e0a03 */
[----:B------:R-:W-:Y:S01]  /*0560*/  IMAD.SHL.U32 R0, R0, 0x40, RZ ;  /* 0x0000004000007824 */ /* 0x000fe200078e00ff */
[----:B------:R-:W-:-:S04]  /*0570*/  SEL R3, R2, R3, !P0 ;  /* 0x0000000302037207 */ /* 0x000fc80004000000 */
[----:B------:R-:W-:Y:S01]  /*0580*/  LOP3.LUT R5, R0, R7, RZ, 0xfc, !PT ;  /* 0x0000000700057212 */ /* 0x000fe200078efcff */
[----:B------:R-:W-:Y:S01]  /*0590*/  IMAD R2, R4, 0x8, R3 ;  /* 0x0000000804027824 */ /* 0x000fe200078e0203 */
[----:B------:R-:W-:Y:S02]  /*05a0*/  LOP3.LUT R6, R0, 0x20, R7, 0xfe, !PT ;  /* 0x0000002000067812 */ /* 0x000fe400078efe07 */
[----:B------:R-:W-:Y:S01]  /*05b0*/  LOP3.LUT R3, R7, 0x20, RZ, 0xfc, !PT ;  /* 0x0000002007037812 */ /* 0x000fe200078efcff */
[----:B------:R-:W-:Y:S01]  /*05c0*/  IMAD.HI R8, R5, 0x2aaaaaab, RZ ;  /* 0x2aaaaaab05087827 */ /* 0x000fe200078e02ff */
[----:B------:R-:W-:Y:S02]  /*05d0*/  SHF.R.S32.HI R15, RZ, 0x18, R2 ;  /* 0x00000018ff0f7819 */ /* 0x000fe40000011402 */
[----:B------:R-:W-:Y:S01]  /*05e0*/  LOP3.LUT R4, R7, 0x40, RZ, 0xfc, !PT ;  /* 0x0000004007047812 */ /* 0x000fe200078efcff */
[----:B------:R-:W-:Y:S01]  /*05f0*/  IMAD.HI R10, R6, 0x2aaaaaab, RZ ;  /* 0x2aaaaaab060a7827 */ /* 0x000fe200078e02ff */
[----:B------:R-:W-:-:S02]  /*0600*/  SHF.R.U32.HI R9, RZ, 0x1f, R8 ;  /* 0x0000001fff097819 */ /* 0x000fc40000011608 */
[----:B------:R-:W-:Y:S01]  /*0610*/  SGXT R15, R15, 0x1 ;  /* 0x000000010f0f781a */ /* 0x000fe20000000200 */
[----:B------:R-:W-:Y:S01]  /*0620*/  IMAD.SHL.U32 R2, R2, 0x80, RZ ;  /* 0x0000008002027824 */ /* 0x000fe200078e00ff */
[----:B------:R-:W-:Y:S02]  /*0630*/  SHF.R.U32.HI R11, RZ, 0x1f, R10 ;  /* 0x0000001fff0b7819 */ /* 0x000fe4000001160a */
[----:B------:R-:W-:Y:S02]  /*0640*/  LEA.HI R8, R8, R9, RZ, 0x17 ;  /* 0x0000000908087211 */ /* 0x000fe400078fb8ff */
[----:B------:R-:W-:Y:S02]  /*0650*/  LEA.HI R11, R10, R11, RZ, 0x17 ;  /* 0x0000000b0a0b7211 */ /* 0x000fe400078fb8ff */
[----:B------:R-:W-:Y:S01]  /*0660*/  LOP3.LUT R10, R2, R7, RZ, 0xfc, !PT ;  /* 0x00000007020a7212 */ /* 0x000fe200078efcff */
[----:B------:R-:W-:Y:S01]  /*0670*/  IMAD R20, R8, -0xc00, R5 ;  /* 0xfffff40008147824 */ /* 0x000fe200078e0205 */
[----:B------:R-:W-:Y:S01]  /*0680*/  LOP3.LUT R5, R7, 0x60, RZ, 0xfc, !PT ;  /* 0x0000006007057812 */ /* 0x000fe200078efcff */
[----:B------:R-:W-:Y:S01]  /*0690*/  IMAD R22, R11, -0xc00, R6 ;  /* 0xfffff4000b167824 */ /* 0x000fe200078e0206 */
[----:B------:R-:W-:Y:S01]  /*06a0*/  LOP3.LUT R6, R13, 0x18, R14, 0x48, !PT ;  /* 0x000000180d067812 */ /* 0x000fe200078e480e */
[----:B------:R-:W2:Y:S01]  /*06b0*/  LDC.64 R8, c[0x0][0x218] ;  /* 0x00008600ff087b82 */ /* 0x000ea20000000a00 */
[----:B------:R-:W-:-:S02]  /*06c0*/  LEA.HI R16, R15, R10, RZ, 0xc ;  /* 0x0000000a0f107211 */ /* 0x000fc400078f60ff */
[----:B------:R-:W-:Y:S01]  /*06d0*/  LOP3.LUT R11, R2, 0x20, R7, 0xfe, !PT ;  /* 0x00000020020b7812 */ /* 0x000fe200078efe07 */
[--C-:B------:R-:W-:Y:S01]  /*06e0*/  IMAD R3, R3, 0x20, R6.reuse ;  /* 0x0000002003037824 */ /* 0x100fe200078e0206 */
[----:B------:R-:W-:Y:S01]  /*06f0*/  LOP3.LUT R12, R2, 0x40, R7, 0xfe, !PT ;  /* 0x00000040020c7812 */ /* 0x000fe200078efe07 */
[--C-:B------:R-:W-:Y:S01]  /*0700*/  IMAD R4, R4, 0x20, R6.reuse ;  /* 0x0000002004047824 */ /* 0x100fe200078e0206 */
[----:B------:R-:W-:Y:S01]  /*0710*/  LOP3.LUT R17, R16, 0x3ff000, RZ, 0xc0, !PT ;  /* 0x003ff00010117812 */ /* 0x000fe200078ec0ff */
[--C-:B------:R-:W-:Y:S01]  /*0720*/  IMAD R5, R5, 0x20, R6.reuse ;  /* 0x0000002005057824 */ /* 0x100fe200078e0206 */
[----:B------:R-:W-:Y:S01]  /*0730*/  LEA.HI R16, R15, R11, RZ, 0xc ;  /* 0x0000000b0f107211 */ /* 0x000fe200078f60ff */
[----:B------:R-:W-:Y:S01]  /*0740*/  IMAD R6, R7, 0x20, R6 ;  /* 0x0000002007067824 */ /* 0x000fe200078e0206 */
[----:B------:R-:W-:Y:S01]  /*0750*/  LOP3.LUT R7, R2, 0x60, R7, 0xfe, !PT ;  /* 0x0000006002077812 */ /* 0x000fe200078efe07 */
[----:B------:R-:W-:Y:S01]  /*0760*/  IMAD.IADD R10, R10, 0x1, -R17 ;  /* 0x000000010a0a7824 */ /* 0x000fe200078e0a11 */
[----:B------:R-:W-:-:S02]  /*0770*/  LEA.HI R18, R15, R12, RZ, 0xc ;  /* 0x0000000c0f127211 */ /* 0x000fc400078f60ff */
[----:B------:R-:W-:Y:S02]  /*0780*/  LEA.HI R19, R15, R7, RZ, 0xc ;  /* 0x000000070f137211 */ /* 0x000fe400078f60ff */
[----:B------:R-:W-:Y:S02]  /*0790*/  LOP3.LUT R16, R16, 0x3ff000, RZ, 0xc0, !PT ;  /* 0x003ff00010107812 */ /* 0x000fe400078ec0ff */
[----:B------:R-:W-:Y:S02]  /*07a0*/  LOP3.LUT R15, R18, 0x3ff000, RZ, 0xc0, !PT ;  /* 0x003ff000120f7812 */ /* 0x000fe400078ec0ff */
[----:B------:R-:W-:Y:S01]  /*07b0*/  LOP3.LUT R18, R19, 0x3ff000, RZ, 0xc0, !PT ;  /* 0x003ff00013127812 */ /* 0x000fe200078ec0ff */
[----:B------:R-:W-:Y:S01]  /*07c0*/  IMAD.IADD R16, R11, 0x1, -R16 ;  /* 0x000000010b107824 */ /* 0x000fe200078e0a10 */
[----:B------:R-:W-:Y:S01]  /*07d0*/  LOP3.LUT R13, R13, 0x18, RZ, 0xc0, !PT ;  /* 0x000000180d0d7812 */ /* 0x000fe200078ec0ff */
[----:B------:R-:W-:Y:S01]  /*07e0*/  IMAD.IADD R12, R12, 0x1, -R15 ;  /* 0x000000010c0c7824 */ /* 0x000fe200078e0a0f */
[----:B------:R-:W-:Y:S01]  /*07f0*/  LEA R15, R6, UR18, 0x1 ;  /* 0x00000012060f7c11 */ /* 0x000fe2000f8e08ff */
[----:B------:R-:W-:Y:S01]  /*0800*/  IMAD.IADD R18, R7, 0x1, -R18 ;  /* 0x0000000107127824 */ /* 0x000fe200078e0a12 */
[----:B------:R-:W-:Y:S01]  /*0810*/  LEA R33, R3, UR18, 0x1 ;  /* 0x0000001203217c11 */ /* 0x000fe2000f8e08ff */
[--C-:B------:R-:W-:Y:S01]  /*0820*/  IMAD R17, R10, 0xc00, R13.reuse ;  /* 0x00000c000a117824 */ /* 0x100fe200078e020d */
[----:B------:R-:W-:Y:S01]  /*0830*/  LEA R35, R4, UR18, 0x1 ;  /* 0x0000001204237c11 */ /* 0x000fe2000f8e08ff */
[--C-:B------:R-:W-:Y:S01]  /*0840*/  IMAD R19, R16, 0xc00, R13.reuse ;  /* 0x00000c0010137824 */ /* 0x100fe200078e020d */
[----:B------:R-:W-:Y:S01]  /*0850*/  LEA R37, R5, UR18, 0x1 ;  /* 0x0000001205257c11 */ /* 0x000fe2000f8e08ff */
[----:B------:R-:W-:-:S02]  /*0860*/  IMAD R25, R12, 0xc00, R13 ;  /* 0x00000c000c197824 */ /* 0x000fc400078e020d */
[----:B------:R-:W-:Y:S02]  /*0870*/  IMAD R7, R18, 0xc00, R13 ;  /* 0x00000c0012077824 */ /* 0x000fe400078e020d */
[----:B-1---5:R-:W-:-:S04]  /*0880*/  IMAD.WIDE R16, R17, 0x2, R26 ;  /* 0x0000000211107825 */ /* 0x022fc800078e021a */
[----:B------:R-:W-:Y:S01]  /*0890*/  IMAD R29, R20, 0xc00, R13 ;  /* 0x00000c00141d7824 */ /* 0x000fe200078e020d */
[----:B------:R-:W-:Y:S01]  /*08a0*/  @!PT LDS RZ, [RZ] ;  /* 0x00000000fffff984 */ /* 0x000fe20000000800 */
[----:B------:R-:W-:Y:S01]  /*08b0*/  @!PT LDS RZ, [RZ] ;  /* 0x00000000fffff984 */ /* 0x000fe20000000800 */
[----:B------:R-:W-:Y:S01]  /*08c0*/  @!PT LDS RZ, [RZ] ;  /* 0x00000000fffff984 */ /* 0x000fe20000000800 */
[----:B------:R-:W-:Y:S01]  /*08d0*/  LDGSTS.E.BYPASS.128 [R15], desc[UR22][R16.64] ;  /* 0x00000000100f7fae */ /* 0x000fe2000b901c56 */
[----:B------:R-:W-:-:S04]  /*08e0*/  IMAD.WIDE R18, R19, 0x2, R26 ;  /* 0x0000000213127825 */ /* 0x000fc800078e021a */
[----:B------:R-:W-:Y:S01]  /*08f0*/  IMAD R31, R22, 0xc00, R13 ;  /* 0x00000c00161f7824 */ /* 0x000fe200078e020d */
[----:B------:R-:W-:Y:S01]  /*0900*/  LDGSTS.E.BYPASS.128 [R33], desc[UR22][R18.64] ;  /* 0x0000000012217fae */ /* 0x000fe2000b901c56 */
[----:B------:R-:W-:-:S04]  /*0910*/  IMAD.WIDE R24, R25, 0x2, R26 ;  /* 0x0000000219187825 */ /* 0x000fc800078e021a */
[----:B------:R-:W-:Y:S01]  /*0920*/  IMAD.WIDE R26, R7, 0x2, R26 ;  /* 0x00000002071a7825 */ /* 0x000fe200078e021a */
[----:B------:R-:W-:Y:S01]  /*0930*/  LDGSTS.E.BYPASS.128 [R35], desc[UR22][R24.64] ;  /* 0x0000000018237fae */ /* 0x000fe2000b901c56 */
[----:B------:R-:W-:Y:S02]  /*0940*/  IADD3 R7, P1, R16, 0x80, RZ ;  /* 0x0000008010077810 */ /* 0x000fe40007f3e0ff */
[--C-:B--2---:R-:W-:Y:S01]  /*0950*/  IMAD.WIDE R28, R29, 0x2, R8.reuse ;  /* 0x000000021d1c7825 */ /* 0x104fe200078e0208 */
[----:B------:R-:W-:Y:S03]  /*0960*/  LDGSTS.E.BYPASS.128 [R37], desc[UR22][R26.64] ;  /* 0x000000001a257fae */ /* 0x000fe6000b901c56 */
[----:B------:R-:W-:Y:S01]  /*0970*/  IMAD.WIDE R30, R31, 0x2, R8 ;  /* 0x000000021f1e7825 */ /* 0x000fe200078e0208 */
[----:B------:R-:W0:Y:S01]  /*0980*/  LDGDEPBAR ;  /* 0x00000000000079af */ /* 0x000e220000000000 */
[----:B------:R-:W-:-:S02]  /*0990*/  IADD3 R8, P0, R18, 0x80, RZ ;  /* 0x0000008012087810 */ /* 0x000fc40007f1e0ff */
[----:B------:R-:W-:Y:S01]  /*09a0*/  IMAD.X R9, RZ, RZ, R17, P1 ;  /* 0x000000ffff097224 */ /* 0x000fe200008e0611 */
[----:B------:R-:W-:Y:S01]  /*09b0*/  LDGSTS.E.BYPASS.128 [R15+0x6000], desc[UR22][R28.64] ;  /* 0x060000001c0f7fae */ /* 0x000fe2000b901c56 */
[----:B------:R-:W-:Y:S01]  /*09c0*/  IADD3 R10, P1, R24, 0x80, RZ ;  /* 0x00000080180a7810 */ /* 0x000fe20007f3e0ff */
[----:B------:R-:W-:Y:S01]  /*09d0*/  IMAD.X R11, RZ, RZ, R19, P0 ;  /* 0x000000ffff0b7224 */ /* 0x000fe200000e0613 */
[----:B------:R-:W-:Y:S01]  /*09e0*/  IADD3 R12, P0, R26, 0x80, RZ ;  /* 0x000000801a0c7810 */ /* 0x000fe20007f1e0ff */
[----:B------:R-:W-:Y:S02]  /*09f0*/  LDGSTS.E.BYPASS.128 [R33+0x6000], desc[UR22][R30.64] ;  /* 0x060000001e217fae */ /* 0x000fe4000b901c56 */
[----:B------:R-:W-:Y:S01]  /*0a00*/  IMAD.X R13, RZ, RZ, R25, P1 ;  /* 0x000000ffff0d7224 */ /* 0x000fe200008e0619 */
[----:B------:R-:W-:Y:S01]  /*0a10*/  IADD3 R20, P1, R28, 0x80, RZ ;  /* 0x000000801c147810 */ /* 0x000fe20007f3e0ff */
[----:B------:R-:W0:Y:S01]  /*0a20*/  LDGDEPBAR ;  /* 0x00000000000079af */ /* 0x000e220000000000 */
[----:B------:R-:W-:Y:S01]  /*0a30*/  IMAD.X R21, RZ, RZ, R27, P0 ;  /* 0x000000ffff157224 */ /* 0x000fe200000e061b */
[----:B------:R-:W-:Y:S01]  /*0a40*/  BAR.SYNC.DEFER_BLOCKING 0x0 ;  /* 0x0000000000007b1d */ /* 0x000fe20000010000 */
[----:B------:R-:W-:Y:S01]  /*0a50*/  IADD3 R22, P0, R30, 0x80, RZ ;  /* 0x000000801e167810 */ /* 0x000fe20007f1e0ff */
[----:B------:R-:W-:-:S04]  /*0a60*/  IMAD.X R23, RZ, RZ, R29, P1 ;  /* 0x000000ffff177224 */ /* 0x000fc800008e061d */
[----:B------:R-:W-:Y:S01]  /*0a70*/  IMAD.X R88, RZ, RZ, R31, P0 ;  /* 0x000000ffff587224 */ /* 0x000fe200000e061f */
[----:B------:R-:W-:Y:S01]  /*0a80*/  @!PT LDS RZ, [RZ] ;  /* 0x00000000fffff984 */ /* 0x000fe20000000800 */
[----:B------:R-:W-:Y:S01]  /*0a90*/  @!PT LDS RZ, [RZ] ;  /* 0x00000000fffff984 */ /* 0x000fe20000000800 */
[----:B------:R-:W-:Y:S01]  /*0aa0*/  @!PT LDS RZ, [RZ] ;  /* 0x00000000fffff984 */ /* 0x000fe20000000800 */
[----:B------:R-:W-:Y:S04]  /*0ab0*/  LDGSTS.E.BYPASS.128 [R15+0x2000], desc[UR22][R16.64+0x40] ;  /* 0x02000040100f7fae */ /* 0x000fe8000b901c56 */
[----:B------:R-:W-:Y:S04]  /*0ac0*/  LDGSTS.E.BYPASS.128 [R33+0x2000], desc[UR22][R18.64+0x40] ;  /* 0x0200004012217fae */ /* 0x000fe8000b901c56 */
[----:B------:R1:W-:Y:S04]  /*0ad0*/  LDGSTS.E.BYPASS.128 [R35+0x2000], desc[UR22][R24.64+0x40] ;  /* 0x0200004018237fae */ /* 0x0003e8000b901c56 */
[----:B------:R2:W-:Y:S04]  /*0ae0*/  LDGSTS.E.BYPASS.128 [R37+0x2000], desc[UR22][R26.64+0x40] ;  /* 0x020000401a257fae */ /* 0x0005e8000b901c56 */
[----:B------:R-:W0:Y:S04]  /*0af0*/  LDGDEPBAR ;  /* 0x00000000000079af */ /* 0x000e280000000000 */
[----:B------:R3:W-:Y:S01]  /*0b00*/  LDGSTS.E.BYPASS.128 [R15+0x7000], desc[UR22][R28.64+0x40] ;  /* 0x070000401c0f7fae */ /* 0x0007e2000b901c56 */
[----:B-1----:R-:W-:-:S02]  /*0b10*/  CS2R R24, SRZ ;  /* 0x0000000000187805 */ /* 0x002fc4000001ff00 */
[----:B------:R-:W-:Y:S01]  /*0b20*/  CS2R R34, SRZ ;  /* 0x0000000000227805 */ /* 0x000fe2000001ff00 */
[----:B------:R1:W-:Y:S01]  /*0b30*/  LDGSTS.E.BYPASS.128 [R33+0x7000], desc[UR22][R30.64+0x40] ;  /* 0x070000401e217fae */ /* 0x0003e2000b901c56 */
[----:B--2---:R-:W-:Y:S02]  /*0b40*/  CS2R R26, SRZ ;  /* 0x00000000001a7805 */ /* 0x004fe4000001ff00 */
[----:B------:R-:W-:Y:S01]  /*0b50*/  CS2R R36, SRZ ;  /* 0x0000000000247805 */ /* 0x000fe2000001ff00 */
[----:B------:R-:W0:Y:S01]  /*0b60*/  LDGDEPBAR ;  /* 0x00000000000079af */ /* 0x000e220000000000 */
[----:B---3--:R-:W-:Y:S02]  /*0b70*/  CS2R R28, SRZ ;  /* 0x00000000001c7805 */ /* 0x008fe4000001ff00 */
[----:B-1----:R-:W-:Y:S02]  /*0b80*/  CS2R R30, SRZ ;  /* 0x00000000001e7805 */ /* 0x002fe4000001ff00 */
[----:B------:R-:W-:-:S07]  /*0b90*/  CS2R R32, SRZ ;  /* 0x0000000000207805 */ /* 0x000fce000001ff00 */
.L_x_0:
[----:B------:R-:W1:Y:S01]  /*0ba0*/  SHFL.IDX PT, R14, R89, RZ, 0x1f ;  /* 0x00001fff590e7589 */ /* 0x000e6200000e0000 */
[----:B------:R-:W-:Y:S01]  /*0bb0*/  UIADD3 UR6, UR6, 0x1, URZ ;  /* 0x0000000106067890 */ /* 0x000fe2000fffe03f */
[----:B------:R-:W-:-:S04]  /*0bc0*/  DEPBAR.LE SB0, 0x2 ;  /* 0x000080800000791a */ /* 0x000fc80000000000 */
[----:B------:R-:W-:Y:S01]  /*0bd0*/  UISETP.GE.AND UP0, UPT, UR6, 0x3, UPT ;  /* 0x000000030600788c */ /* 0x000fe2000bf06270 */
[----:B------:R-:W-:Y:S01]  /*0be0*/  BAR.SYNC.DEFER_BLOCKING 0x0 ;  /* 0x0000000000007b1d */ /* 0x000fe20000010000 */
[----:B------:R-:W-:Y:S01]  /*0bf0*/  UIADD3 UR19, UR19, 0x1, URZ ;  /* 0x0000000113137890 */ /* 0x000fe2000fffe03f */
[----:B------:R-:W-:Y:S01]  /*0c00*/  VIADD R90, R90, 0x20 ;  /* 0x000000205a5a7836 */ /* 0x000fe20000000000 */
[----:B------:R-:W-:Y:S01]  /*0c10*/  USEL UR20, UR6, URZ, !UP0 ;  /* 0x0000003f06147287 */ /* 0x000fe2000c000000 */
[----:B------:R-:W-:Y:S02]  /*0c20*/  IADD3 R18, P1, R7, UR4, RZ ;  /* 0x0000000407127c10 */ /* 0x000fe4000ff3e0ff */
[----:B------:R-:W-:Y:S01]  /*0c30*/  UMOV UR11, 0x80000020 ;  /* 0x80000020000b7882 */ /* 0x000fe20000000000 */
[----:B------:R-:W-:Y:S01]  /*0c40*/  ULEA UR6, UR20, UR18, 0xd ;  /* 0x0000001214067291 */ /* 0x000fe2000f8e683f */
[----:B------:R-:W-:Y:S01]  /*0c50*/  ISETP.GE.U32.AND P0, PT, R90, 0xbc0, PT ;  /* 0x00000bc05a00780c */ /* 0x000fe20003f06070 */
[----:B------:R-:W-:Y:S01]  /*0c60*/  UMOV UR12, 0x2000002 ;  /* 0x02000002000c7882 */ /* 0x000fe20000000000 */
[----:B------:R-:W-:Y:S01]  /*0c70*/  UMOV UR13, 0x80000020 ;  /* 0x80000020000d7882 */ /* 0x000fe20000000000 */
[----:B------:R-:W-:Y:S01]  /*0c80*/  USHF.R.U32.HI UR8, URZ, 0x4, UR6 ;  /* 0x000000043f087899 */ /* 0x000fe20008011606 */
[----:B------:R-:W-:Y:S01]  /*0c90*/  IADD3.X R19, R9, UR5, RZ, P1, !PT ;  /* 0x0000000509137c10 */ /* 0x000fe20008ffe4ff */
[----:B------:R-:W-:Y:S01]  /*0ca0*/  ULEA UR6, UR20, UR21, 0xc ;  /* 0x0000001514067291 */ /* 0x000fe2000f8e603f */
[----:B------:R-:W-:Y:S01]  /*0cb0*/  IADD3 R92, P1, R8, UR4, RZ ;  /* 0x00000004085c7c10 */ /* 0x000fe2000ff3e0ff */
[----:B------:R-:W-:Y:S01]  /*0cc0*/  ULOP3.LUT UR8, UR8, 0x3fff, URZ, 0xc0, !UPT ;  /* 0x00003fff08087892 */ /* 0x000fe2000f8ec03f */
[----:B-1----:R-:W-:Y:S01]  /*0cd0*/  R2UR UR7, R14 ;  /* 0x000000000e0772ca */ /* 0x002fe200000e0000 */
[----:B------:R-:W-:Y:S01]  /*0ce0*/  USHF.R.U32.HI UR6, URZ, 0x4, UR6 ;  /* 0x000000043f067899 */ /* 0x000fe20008011606 */
[----:B------:R-:W-:Y:S01]  /*0cf0*/  IADD3.X R93, R11, UR5, RZ, P1, !PT ;  /* 0x000000050b5d7c10 */ /* 0x000fe20008ffe4ff */
[----:B------:R-:W-:Y:S01]  /*0d00*/  UMOV UR14, 0x1000002 ;  /* 0x01000002000e7882 */ /* 0x000fe20000000000 */
[----:B------:R-:W-:Y:S01]  /*0d10*/  UMOV UR15, 0x80000020 ;  /* 0x80000020000f7882 */ /* 0x000fe20000000000 */
[----:B------:R-:W-:Y:S01]  /*0d20*/  ULOP3.LUT UR6, UR6, 0x3fff, URZ, 0xc0, !UPT ;  /* 0x00003fff06067892 */ /* 0x000fe2000f8ec03f */
[----:B------:R-:W-:Y:S01]  /*0d30*/  IADD3 R14, P1, R10, UR4, RZ ;  /* 0x000000040a0e7c10 */ /* 0x000fe2000ff3e0ff */
[----:B------:R-:W-:-:S02]  /*0d40*/  WARPGROUP.ARRIVE ;  /* 0x00000000000079c5 */ /* 0x000fc40000000000 */
[----:B------:R-:W-:Y:S01]  /*0d50*/  ULOP3.LUT UR10, UR6, 0x1000000, URZ, 0xfc, !UPT ;  /* 0x01000000060a7892 */ /* 0x000fe2000f8efc3f */
[----:B------:R-:W-:Y:S02]  /*0d60*/  IADD3.X R15, R13, UR5, RZ, P1, !PT ;  /* 0x000000050d0f7c10 */ /* 0x000fe40008ffe4ff */
[----:B------:R-:W-:Y:S01]  /*0d70*/  IADD3 R16, P1, R12, UR4, RZ ;  /* 0x000000040c107c10 */ /* 0x000fe2000ff3e0ff */
[----:B------:R-:W-:-:S03]  /*0d80*/  USHF.L.U32 UR7, UR7, 0x6, URZ ;  /* 0x0000000607077899 */ /* 0x000fc6000800063f */
[----:B------:R-:W-:Y:S01]  /*0d90*/  IADD3.X R17, R21, UR5, RZ, P1, !PT ;  /* 0x0000000515117c10 */ /* 0x000fe20008ffe4ff */
[----:B------:R-:W-:-:S04]  /*0da0*/  ULOP3.LUT UR7, UR7, 0xc0, URZ, 0xc0, !UPT ;  /* 0x000000c007077892 */ /* 0x000fc8000f8ec03f */
[----:B------:R-:W-:-:S03]  /*0db0*/  UIADD3 UR16, UP0, UR7, UR8, URZ ;  /* 0x0000000807107290 */ /* 0x000fc6000ff1e03f */
[----:B------:R-:W-:Y:S01]  /*0dc0*/  UMOV UR7, URZ ;  /* 0x0000003f00077c82 */ /* 0x000fe20008000000 */
[----:B------:R-:W-:Y:S02]  /*0dd0*/  UIADD3.X UR17, URZ, URZ, URZ, UP0, !UPT ;  /* 0x0000003f3f117290 */ /* 0x000fe400087fe43f */
[----:B------:R-:W-:Y:S02]  /*0de0*/  ULOP3.LUT UR8, UR16, 0x2000000, URZ, 0xfc, !UPT ;  /* 0x0200000010087892 */ /* 0x000fe4000f8efc3f */
[----:B------:R-:W-:Y:S02]  /*0df0*/  ULOP3.LUT UR9, UR17, 0x80000020, URZ, 0xfc, !UPT ;  /* 0x8000002011097892 */ /* 0x000fe4000f8efc3f */
[----:B------:R-:W-:Y:S02]  /*0e00*/  UIADD3.64 UR14, UR6, UR14, URZ ;  /* 0x0000000e060e7297 */ /* 0x000fe4000fffe03f */
[----:B------:R-:W-:Y:S02]  /*0e10*/  UIADD3.64 UR12, UR16, UR12, URZ ;  /* 0x0000000c100c7297 */ /* 0x000fe4000fffe03f */
[----:B------:R-:W-:-:S03]  /*0e20*/  UISETP.GE.AND UP0, UPT, UR19, 0x3, UPT ;  /* 0x000000031300788c */ /* 0x000fc6000bf06270 */
[----:B------:R-:W-:Y:S01]  /*0e30*/  HGMMA.64x64x16.F32.BF16 R56, gdesc[UR8], R56 ;  /* 0x00e00000083879f0 */ /* 0x000fe20008701838 */
[----:B------:R-:W-:Y:S01]  /*0e40*/  UMOV UR8, 0x2000100 ;  /* 0x0200010000087882 */ /* 0x000fe20000000000 */
[----:B------:R-:W-:Y:S01]  /*0e50*/  UMOV UR9, 0x80000020 ;  /* 0x8000002000097882 */ /* 0x000fe20000000000 */
[----:B------:R-:W-:Y:S02]  /*0e60*/  USEL UR19, UR19, URZ, !UP0 ;  /* 0x0000003f13137287 */ /* 0x000fe4000c000000 */
[----:B------:R-:W-:Y:S02]  /*0e70*/  UIADD3.64 UR8, UR16, UR8, URZ ;  /* 0x0000000810087297 */ /* 0x000fe4000fffe03f */
[----:B------:R-:W-:-:S06]  /*0e80*/  ULEA UR6, UR19, UR18, 0xd ;  /* 0x0000001213067291 */ /* 0x000fcc000f8e683f */
[----:B------:R-:W-:Y:S01]  /*0e90*/  LEA R91, R6, UR6, 0x1 ;  /* 0x00000006065b7c11 */ /* 0x000fe2000f8e08ff */
[----:B------:R-:W-:Y:S04]  /*0ea0*/  HGMMA.64x64x16.F32.BF16 R56, gdesc[UR12], R56 ;  /* 0x00e000000c3879f0 */ /* 0x000fe80008701838 */
[----:B------:R-:W-:Y:S01]  /*0eb0*/  HGMMA.64x64x16.F32.BF16 R24, gdesc[UR8], R24 ;  /* 0x00e00000081879f0 */ /* 0x000fe20008701818 */
[----:B------:R-:W-:Y:S01]  /*0ec0*/  UMOV UR12, 0x2000102 ;  /* 0x02000102000c7882 */ /* 0x000fe20000000000 */
[----:B------:R-:W-:Y:S02]  /*0ed0*/  UMOV UR13, 0x80000020 ;  /* 0x80000020000d7882 */ /* 0x000fe40000000000 */
[----:B------:R-:W-:-:S09]  /*0ee0*/  UIADD3.64 UR12, UR16, UR12, URZ ;  /* 0x0000000c100c7297 */ /* 0x000fd2000fffe03f */
[----:B------:R-:W-:Y:S03]  /*0ef0*/  HGMMA.64x64x16.F32.BF16 R24, gdesc[UR12], R24, gsb0 ;  /* 0x00e000000c1879f0 */ /* 0x000fe60008001818 */
[----:B------:R-:W-:Y:S02]  /*0f00*/  WARPGROUP.DEPBAR.LE gsb0, 0x1 ;  /* 0x00008000000079c5 */ /* 0x000fe40000010100 */
[----:B------:R-:W-:Y:S06]  /*0f10*/  BAR.SYNC.DEFER_BLOCKING 0x0 ;  /* 0x0000000000007b1d */ /* 0x000fec0000010000 */
[----:B------:R-:W-:Y:S01]  /*0f20*/  @!PT LDS RZ, [RZ] ;  /* 0x00000000fffff984 */ /* 0x000fe20000000800 */
[----:B------:R-:W-:Y:S01]  /*0f30*/  @!PT LDS RZ, [RZ] ;  /* 0x00000000fffff984 */ /* 0x000fe20000000800 */
[----:B------:R-:W-:Y:S01]  /*0f40*/  @!PT LDS RZ, [RZ] ;  /* 0x00000000fffff984 */ /* 0x000fe20000000800 */
[----:B------:R1:W-:Y:S02]  /*0f50*/  LDGSTS.E.BYPASS.128 [R91], desc[UR22][R18.64], !P0 ;  /* 0x00000000125b7fae */ /* 0x0003e4000c101c56 */
[----:B-1----:R-:W-:-:S02]  /*0f60*/  LEA R91, R3, UR6, 0x1 ;  /* 0x00000006035b7c11 */ /* 0x002fc4000f8e08ff */
[----:B------:R-:W-:-:S03]  /*0f70*/  IADD3 R18, P1, R20, UR4, RZ ;  /* 0x0000000414127c10 */ /* 0x000fc6000ff3e0ff */
[----:B------:R1:W-:Y:S01]  /*0f80*/  LDGSTS.E.BYPASS.128 [R91], desc[UR22][R92.64], !P0 ;  /* 0x000000005c5b7fae */ /* 0x0003e2000c101c56 */
[----:B------:R-:W-:Y:S02]  /*0f90*/  IADD3.X R19, R23, UR5, RZ, P1, !PT ;  /* 0x0000000517137c10 */ /* 0x000fe40008ffe4ff */
[----:B-1----:R-:W-:Y:S02]  /*0fa0*/  LEA R93, R4, UR6, 0x1 ;  /* 0x00000006045d7c11 */ /* 0x002fe4000f8e08ff */
[----:B------:R-:W-:Y:S01]  /*0fb0*/  LEA R91, R5, UR6, 0x1 ;  /* 0x00000006055b7c11 */ /* 0x000fe2000f8e08ff */
[----:B------:R-:W-:Y:S02]  /*0fc0*/  ULEA UR6, UR19, UR21, 0xc ;  /* 0x0000001513067291 */ /* 0x000fe4000f8e603f */
[----:B------:R1:W-:Y:S04]  /*0fd0*/  LDGSTS.E.BYPASS.128 [R93], desc[UR22][R14.64], !P0 ;  /* 0x000000000e5d7fae */ /* 0x0003e8000c101c56 */
[----:B------:R-:W-:Y:S01]  /*0fe0*/  LEA R92, R6, UR6, 0x1 ;  /* 0x00000006065c7c11 */ /* 0x000fe2000f8e08ff */
[----:B------:R2:W-:Y:S04]  /*0ff0*/  LDGSTS.E.BYPASS.128 [R91], desc[UR22][R16.64], !P0 ;  /* 0x00000000105b7fae */ /* 0x0005e8000c101c56 */
[----:B------:R-:W0:Y:S01]  /*1000*/  LDGDEPBAR ;  /* 0x00000000000079af */ /* 0x000e220000000000 */
[----:B-1----:R-:W-:-:S03]  /*1010*/  IADD3 R14, P1, R22, UR4, RZ ;  /* 0x00000004160e7c10 */ /* 0x002fc6000ff3e0ff */
[----:B------:R2:W-:Y:S01]  /*1020*/  LDGSTS.E.BYPASS.128 [R92], desc[UR22][R18.64], !P0 ;  /* 0x00000000125c7fae */ /* 0x0005e2000c101c56 */
[----:B------:R-:W-:Y:S01]  /*1030*/  LEA R93, R3, UR6, 0x1 ;  /* 0x00000006035d7c11 */ /* 0x000fe2000f8e08ff */
[----:B------:R-:W-:Y:S01]  /*1040*/  UIADD3 UR4, UP0, UR4, 0x40, URZ ;  /* 0x0000004004047890 */ /* 0x000fe2000ff1e03f */
[----:B------:R-:W-:Y:S01]  /*1050*/  IADD3.X R15, R88, UR5, RZ, P1, !PT ;  /* 0x00000005580f7c10 */ /* 0x000fe20008ffe4ff */
[----:B------:R-:W-:Y:S02]  /*1060*/  UMOV UR6, UR20 ;  /* 0x0000001400067c82 */ /* 0x000fe40008000000 */
[----:B------:R-:W-:Y:S02]  /*1070*/  UIADD3.X UR5, URZ, UR5, URZ, UP0, !UPT ;  /* 0x000000053f057290 */ /* 0x000fe400087fe43f */
[----:B------:R2:W-:Y:S01]  /*1080*/  LDGSTS.E.BYPASS.128 [R93], desc[UR22][R14.64], !P0 ;  /* 0x000000000e5d7fae */ /* 0x0005e2000c101c56 */
[----:B------:R-:W-:-:S03]  /*1090*/  ISETP.GE.U32.AND P0, PT, R90, 0xbe0, PT ;  /* 0x00000be05a00780c */ /* 0x000fc60003f06070 */
[----:B------:R-:W0:Y:S10]  /*10a0*/  LDGDEPBAR ;  /* 0x00000000000079af */ /* 0x000e340000000000 */
[----:B--2---:R-:W-:Y:S05]  /*10b0*/  @!P0 BRA `(.L_x_0) ;  /* 0xfffffff800b88947 */ /* 0x004fea000383ffff */
[----:B------:R-:W1:Y:S01]  /*10c0*/  S2R R3, SR_TID.X ;  /* 0x0000000000037919 */ /* 0x000e620000002100 */
[----:B------:R-:W-:Y:S02]  /*10d0*/  WARPGROUP.DEPBAR.LE gsb0, 0x0 ;  /* 0x00008000000079c5 */ /* 0x000fe40000010000 */
[----:B------:R-:W-:-:S04]  /*10e0*/  DEPBAR.LE SB0, 0x0 ;  /* 0x000080000000791a */ /* 0x000fc80000000000 */
[----:B------:R-:W-:Y:S02]  /*10f0*/  F2FP.BF16.F32.PACK_AB R36, R37, R36 ;  /* 0x000000242524723e */ /* 0x000fe400000010ff */
[----:B------:R-:W-:Y:S02]  /*1100*/  F2FP.BF16.F32.PACK_AB R56, R57, R56 ;  /* 0x000000383938723e */ /* 0x000fe400000010ff */
[----:B------:R-:W-:Y:S02]  /*1110*/  F2FP.BF16.F32.PACK_AB R58, R59, R58 ;  /* 0x0000003a3b3a723e */ /* 0x000fe400000010ff */
[----:B------:R-:W-:Y:S02]  /*1120*/  F2FP.BF16.F32.PACK_AB R60, R61, R60 ;  /* 0x0000003c3d3c723e */ /* 0x000fe400000010ff */
[----:B------:R-:W-:Y:S02]  /*1130*/  F2FP.BF16.F32.PACK_AB R62, R63, R62 ;  /* 0x0000003e3f3e723e */ /* 0x000fe400000010ff */
[----:B------:R-:W-:-:S02]  /*1140*/  F2FP.BF16.F32.PACK_AB R64, R65, R64 ;  /* 0x000000404140723e */ /* 0x000fc400000010ff */
[----:B------:R-:W-:Y:S02]  /*1150*/  F2FP.BF16.F32.PACK_AB R66, R67, R66 ;  /* 0x000000424342723e */ /* 0x000fe400000010ff */
[----:B------:R-:W-:Y:S02]  /*1160*/  F2FP.BF16.F32.PACK_AB R68, R69, R68 ;  /* 0x000000444544723e */ /* 0x000fe400000010ff */
[----:B------:R-:W-:Y:S02]  /*1170*/  F2FP.BF16.F32.PACK_AB R70, R71, R70 ;  /* 0x000000464746723e */ /* 0x000fe400000010ff */
[----:B------:R-:W-:Y:S02]  /*1180*/  F2FP.BF16.F32.PACK_AB R72, R73, R72 ;  /* 0x000000484948723e */ /* 0x000fe400000010ff */
[----:B------:R-:W-:Y:S02]  /*1190*/  F2FP.BF16.F32.PACK_AB R74, R75, R74 ;  /* 0x0000004a4b4a723e */ /* 0x000fe400000010ff */
[----:B------:R-:W-:-:S02]  /*11a0*/  F2FP.BF16.F32.PACK_AB R76, R77, R76 ;  /* 0x0000004c4d4c723e */ /* 0x000fc400000010ff */
[----:B------:R-:W-:Y:S01]  /*11b0*/  F2FP.BF16.F32.PACK_AB R78, R79, R78 ;  /* 0x0000004e4f4e723e */ /* 0x000fe200000010ff */
[----:B-1----:R-:W-:Y:S01]  /*11c0*/  IMAD.SHL.U32 R11, R3, 0x8, RZ ;  /* 0x00000008030b7824 */ /* 0x002fe200078e00ff */
[--C-:B------:R-:W-:Y:S02]  /*11d0*/  SHF.R.U32.HI R4, RZ, 0x5, R3.reuse ;  /* 0x00000005ff047819 */ /* 0x100fe40000011603 */
[--C-:B------:R-:W-:Y:S02]  /*11e0*/  SHF.R.U32.HI R5, RZ, 0x2, R3.reuse ;  /* 0x00000002ff057819 */ /* 0x100fe40000011603 */
[----:B------:R-:W-:Y:S02]  /*11f0*/  LOP3.LUT R4, R4, 0x3, RZ, 0xc0, !PT ;  /* 0x0000000304047812 */ /* 0x000fe400078ec0ff */
[----:B------:R-:W-:Y:S02]  /*1200*/  SGXT.U32 R5, R5, 0x3 ;  /* 0x000000030505781a */ /* 0x000fe40000000000 */
[----:B------:R-:W-:Y:S01]  /*1210*/  SHF.R.U32.HI R9, RZ, 0x3, R3 ;  /* 0x00000003ff097819 */ /* 0x000fe20000011603 */
[----:B------:R-:W-:Y:S01]  /*1220*/  IMAD.SHL.U32 R6, R4, 0x10, RZ ;  /* 0x0000001004067824 */ /* 0x000fe200078e00ff */
[----:B------:R-:W-:-:S02]  /*1230*/  F2FP.BF16.F32.PACK_AB R80, R81, R80 ;  /* 0x000000505150723e */ /* 0x000fc400000010ff */
[----:B------:R-:W-:Y:S02]  /*1240*/  F2FP.BF16.F32.PACK_AB R82, R83, R82 ;  /* 0x000000525352723e */ /* 0x000fe400000010ff */
[----:B------:R-:W-:Y:S01]  /*1250*/  LOP3.LUT R7, R6, R5, RZ, 0xfc, !PT ;  /* 0x0000000506077212 */ /* 0x000fe200078efcff */
[----:B------:R-:W-:Y:S01]  /*1260*/  IMAD.SHL.U32 R5, R3, 0x2, RZ ;  /* 0x0000000203057824 */ /* 0x000fe200078e00ff */
[----:B------:R-:W-:Y:S01]  /*1270*/  SGXT.U32 R6, R9, 0x2 ;  /* 0x000000020906781a */ /* 0x000fe20000000000 */
[----:B------:R-:W-:Y:S01]  /*1280*/  IMAD.SHL.U32 R9, R4, 0x4, RZ ;  /* 0x0000000404097824 */ /* 0x000fe200078e00ff */
[----:B------:R-:W-:Y:S02]  /*1290*/  F2FP.BF16.F32.PACK_AB R84, R85, R84 ;  /* 0x000000545554723e */ /* 0x000fe400000010ff */
[----:B------:R-:W-:Y:S02]  /*12a0*/  LOP3.LUT R4, R5, 0x6, RZ, 0xc0, !PT ;  /* 0x0000000605047812 */ /* 0x000fe400078ec0ff */
[----:B------:R-:W-:-:S02]  /*12b0*/  F2FP.BF16.F32.PACK_AB R86, R87, R86 ;  /* 0x000000565756723e */ /* 0x000fc400000010ff */
[----:B------:R-:W-:Y:S01]  /*12c0*/  SHF.R.U32.HI R8, RZ, 0x3, R3 ;  /* 0x00000003ff087819 */ /* 0x000fe20000011603 */
[----:B------:R-:W-:Y:S01]  /*12d0*/  IMAD R4, R7, 0x48, R4 ;  /* 0x0000004807047824 */ /* 0x000fe200078e0204 */
[----:B------:R-:W-:Y:S02]  /*12e0*/  LOP3.LUT R6, R9, R6, RZ, 0xfc, !PT ;  /* 0x0000000609067212 */ /* 0x000fe400078efcff */
[----:B------:R-:W-:Y:S02]  /*12f0*/  LOP3.LUT R3, R11, 0x38, RZ, 0xc0, !PT ;  /* 0x000000380b037812 */ /* 0x000fe400078ec0ff */
[----:B------:R-:W-:Y:S01]  /*1300*/  LEA R37, R4, UR18, 0x1 ;  /* 0x0000001204257c11 */ /* 0x000fe2000f8e08ff */
[----:B------:R-:W-:Y:S01]  /*1310*/  BAR.SYNC.DEFER_BLOCKING 0x0 ;  /* 0x0000000000007b1d */ /* 0x000fe20000010000 */
[----:B------:R-:W-:Y:S01]  /*1320*/  F2FP.BF16.F32.PACK_AB R88, R41, R40 ;  /* 0x000000282958723e */ /* 0x000fe200000010ff */
[----:B------:R-:W-:Y:S01]  /*1330*/  IMAD R3, R6, 0x48, R3 ;  /* 0x0000004806037824 */ /* 0x000fe200078e0203 */
[----:B------:R-:W-:-:S02]  /*1340*/  SGXT.U32 R5, R8, 0x4 ;  /* 0x000000040805781a */ /* 0x000fc40000000000 */
[----:B------:R-:W-:Y:S02]  /*1350*/  F2FP.BF16.F32.PACK_AB R34, R35, R34 ;  /* 0x000000222322723e */ /* 0x000fe400000010ff */
[----:B------:R-:W-:Y:S02]  /*1360*/  LEA R40, R3, UR18, 0x1 ;  /* 0x0000001203287c11 */ /* 0x000fe4000f8e08ff */
[----:B------:R-:W-:Y:S02]  /*1370*/  LOP3.LUT R0, R0, 0x38, R11, 0xf8, !PT ;  /* 0x0000003800007812 */ /* 0x000fe400078ef80b */
[----:B------:R-:W-:Y:S02]  /*1380*/  LOP3.LUT R35, R5, R2, RZ, 0xfc, !PT ;  /* 0x0000000205237212 */ /* 0x000fe400078efcff */
[----:B------:R-:W-:Y:S01]  /*1390*/  F2FP.BF16.F32.PACK_AB R24, R25, R24 ;  /* 0x000000181918723e */ /* 0x000fe200000010ff */
[----:B------:R-:W1:Y:S01]  /*13a0*/  LDC.64 R2, c[0x0][0x220] ;  /* 0x00008800ff027b82 */ /* 0x000e620000000a00 */
[----:B------:R-:W-:Y:S01]  /*13b0*/  F2FP.BF16.F32.PACK_AB R26, R27, R26 ;  /* 0x0000001a1b1a723e */ /* 0x000fe200000010ff */
[----:B------:R-:W-:Y:S01]  /*13c0*/  IMAD R41, R35, 0xc00, R0 ;  /* 0x00000c0023297824 */ /* 0x000fe200078e0200 */
[----:B------:R-:W-:-:S02]  /*13d0*/  F2FP.BF16.F32.PACK_AB R28, R29, R28 ;  /* 0x0000001c1d1c723e */ /* 0x000fc400000010ff */
[----:B------:R-:W-:Y:S02]  /*13e0*/  F2FP.BF16.F32.PACK_AB R30, R31, R30 ;  /* 0x0000001e1f1e723e */ /* 0x000fe400000010ff */
[----:B------:R-:W-:Y:S02]  /*13f0*/  F2FP.BF16.F32.PACK_AB R32, R33, R32 ;  /* 0x000000202120723e */ /* 0x000fe400000010ff */
[----:B------:R-:W-:Y:S01]  /*1400*/  F2FP.BF16.F32.PACK_AB R38, R39, R38 ;  /* 0x000000262726723e */ /* 0x000fe200000010ff */
[----:B------:R-:W-:Y:S01]  /*1410*/  STS [R37], R56 ;  /* 0x0000003825007388 */ /* 0x000fe20000000800 */
[----:B------:R-:W-:Y:S01]  /*1420*/  F2FP.BF16.F32.PACK_AB R42, R43, R42 ;  /* 0x0000002a2b2a723e */ /* 0x000fe200000010ff */
[----:B------:R-:W-:Y:S01]  /*1430*/  VIADD R39, R41, 0x24000 ;  /* 0x0002400029277836 */ /* 0x000fe20000000000 */
[----:B------:R-:W-:Y:S01]  /*1440*/  F2FP.BF16.F32.PACK_AB R44, R45, R44 ;  /* 0x0000002c2d2c723e */ /* 0x000fe200000010ff */
[----:B------:R-:W-:Y:S01]  /*1450*/  STS [R37+0x480], R58 ;  /* 0x0004803a25007388 */ /* 0x000fe20000000800 */
        /* <DEDUP_REMOVED lines=10> */
[----:B------:R-:W-:Y:S01]  /*1500*/  ISETP.GE.AND P0, PT, R0, 0xc00, PT ;  /* 0x00000c000000780c */ /* 0x000fe20003f06270 */
[----:B------:R-:W-:Y:S01]  /*1510*/  STS [R37+0x20], R64 ;  /* 0x0000204025007388 */ /* 0x000fe20000000800 */
[----:B------:R-:W-:-:S02]  /*1520*/  LOP3.LUT R33, R35, 0x20, RZ, 0xfc, !PT ;  /* 0x0000002023217812 */ /* 0x000fc400078efcff */
[C---:B------:R-:W-:Y:S01]  /*1530*/  ISETP.LT.AND P1, PT, R35.reuse, 0x1000, !P0 ;  /* 0x000010002300780c */ /* 0x040fe20004721270 */
[----:B------:R-:W-:Y:S01]  /*1540*/  STS [R37+0x4a0], R66 ;  /* 0x0004a04225007388 */ /* 0x000fe20000000800 */
[----:B------:R-:W-:Y:S02]  /*1550*/  LOP3.LUT R0, R35, 0x40, RZ, 0xfc, !PT ;  /* 0x0000004023007812 */ /* 0x000fe400078efcff */
[----:B------:R-:W-:Y:S01]  /*1560*/  ISETP.LT.AND P5, PT, R33, 0x1000, !P0 ;  /* 0x000010002100780c */ /* 0x000fe200047a1270 */
[----:B------:R-:W-:Y:S01]  /*1570*/  STS [R37+0x30], R68 ;  /* 0x0000304425007388 */ /* 0x000fe20000000800 */
[----:B------:R-:W-:Y:S02]  /*1580*/  ISETP.LT.AND P3, PT, R0, 0x1000, !P0 ;  /* 0x000010000000780c */ /* 0x000fe40004761270 */
[C---:B------:R-:W-:Y:S01]  /*1590*/  LOP3.LUT R0, R35.reuse, 0x70, RZ, 0xfc, !PT ;  /* 0x0000007023007812 */ /* 0x040fe200078efcff */
[----:B------:R-:W-:Y:S04]  /*15a0*/  STS [R37+0x4b0], R70 ;  /* 0x0004b04625007388 */ /* 0x000fe80000000800 */
[----:B------:R-:W-:Y:S04]  /*15b0*/  STS [R37+0x40], R72 ;  /* 0x0000404825007388 */ /* 0x000fe80000000800 */
[----:B------:R-:W-:Y:S04]  /*15c0*/  STS [R37+0x4c0], R74 ;  /* 0x0004c04a25007388 */ /* 0x000fe80000000800 */
[----:B------:R-:W-:Y:S04]  /*15d0*/  STS [R37+0x50], R76 ;  /* 0x0000504c25007388 */ /* 0x000fe80000000800 */
[----:B------:R-:W-:Y:S04]  /*15e0*/  STS [R37+0x4d0], R78 ;  /* 0x0004d04e25007388 */ /* 0x000fe80000000800 */
[----:B------:R-:W-:Y:S04]  /*15f0*/  STS [R37+0x60], R80 ;  /* 0x0000605025007388 */ /* 0x000fe80000000800 */
[----:B------:R-:W-:Y:S04]  /*1600*/  STS [R37+0x4e0], R82 ;  /* 0x0004e05225007388 */ /* 0x000fe80000000800 */
[----:B------:R-:W-:Y:S04]  /*1610*/  STS [R37+0x70], R84 ;  /* 0x0000705425007388 */ /* 0x000fe80000000800 */
[----:B------:R-:W-:Y:S01]  /*1620*/  STS [R37+0x4f0], R86 ;  /* 0x0004f05625007388 */ /* 0x000fe20000000800 */
[----:B------:R-:W-:Y:S06]  /*1630*/  BAR.SYNC.DEFER_BLOCKING 0x0 ;  /* 0x0000000000007b1d */ /* 0x000fec0000010000 */
[----:B------:R-:W2:Y:S04]  /*1640*/  LDS.128 R12, [R40] ;  /* 0x00000000280c7984 */ /* 0x000ea80000000c00 */
[----:B------:R-:W3:Y:S04]  /*1650*/  LDS.128 R16, [R40+0x900] ;  /* 0x0009000028107984 */ /* 0x000ee80000000c00 */
[----:B------:R-:W4:Y:S04]  /*1660*/  LDS.128 R8, [R40+0x1200] ;  /* 0x0012000028087984 */ /* 0x000f280000000c00 */
[----:B------:R-:W5:Y:S01]  /*1670*/  LDS.128 R4, [R40+0x1b00] ;  /* 0x001b000028047984 */ /* 0x000f620000000c00 */
[----:B------:R-:W-:Y:S06]  /*1680*/  BAR.SYNC.DEFER_BLOCKING 0x0 ;  /* 0x0000000000007b1d */ /* 0x000fec0000010000 */
[----:B------:R-:W-:Y:S04]  /*1690*/  STS [R37], R24 ;  /* 0x0000001825007388 */ /* 0x000fe80000000800 */
[----:B------:R-:W-:Y:S04]  /*16a0*/  STS [R37+0x480], R26 ;  /* 0x0004801a25007388 */ /* 0x000fe80000000800 */
[----:B------:R-:W-:Y:S04]  /*16b0*/  STS [R37+0x10], R28 ;  /* 0x0000101c25007388 */ /* 0x000fe80000000800 */
[----:B------:R-:W-:Y:S04]  /*16c0*/  STS [R37+0x490], R30 ;  /* 0x0004901e25007388 */ /* 0x000fe80000000800 */
[----:B------:R1:W-:Y:S04]  /*16d0*/  STS [R37+0x20], R32 ;  /* 0x0000202025007388 */ /* 0x0003e80000000800 */
[----:B------:R2:W-:Y:S04]  /*16e0*/  STS [R37+0x4a0], R34 ;  /* 0x0004a02225007388 */ /* 0x0005e80000000800 */
[----:B------:R3:W-:Y:S01]  /*16f0*/  STS [R37+0x30], R36 ;  /* 0x0000302425007388 */ /* 0x0007e20000000800 */
[----:B-1----:R-:W-:-:S03]  /*1700*/  LOP3.LUT R32, R35, 0x30, RZ, 0xfc, !PT ;  /* 0x0000003023207812 */ /* 0x002fc600078efcff */
[----:B------:R1:W-:Y:S01]  /*1710*/  STS [R37+0x4b0], R38 ;  /* 0x0004b02625007388 */ /* 0x0003e20000000800 */
[----:B--2---:R-:W-:-:S03]  /*1720*/  LOP3.LUT R34, R35, 0x10, RZ, 0xfc, !PT ;  /* 0x0000001023227812 */ /* 0x004fc600078efcff */
[----:B------:R-:W-:Y:S01]  /*1730*/  STS [R37+0x40], R88 ;  /* 0x0000405825007388 */ /* 0x000fe20000000800 */
[----:B------:R-:W-:Y:S01]  /*1740*/  ISETP.LT.AND P4, PT, R32, 0x1000, !P0 ;  /* 0x000010002000780c */ /* 0x000fe20004781270 */
[--C-:B------:R-:W-:Y:S01]  /*1750*/  IMAD.WIDE R32, R41, 0x2, R2.reuse ;  /* 0x0000000229207825 */ /* 0x100fe200078e0202 */
[----:B------:R-:W-:Y:S01]  /*1760*/  ISETP.LT.AND P6, PT, R34, 0x1000, !P0 ;  /* 0x000010002200780c */ /* 0x000fe200047c1270 */
[----:B------:R-:W-:Y:S01]  /*1770*/  STS [R37+0x4c0], R42 ;  /* 0x0004c02a25007388 */ /* 0x000fe20000000800 */
[C---:B---3--:R-:W-:Y:S02]  /*1780*/  LOP3.LUT R36, R35.reuse, 0x60, RZ, 0xfc, !PT ;  /* 0x0000006023247812 */ /* 0x048fe400078efcff */
[----:B-1----:R-:W-:Y:S01]  /*1790*/  LOP3.LUT R38, R35, 0x50, RZ, 0xfc, !PT ;  /* 0x0000005023267812 */ /* 0x002fe200078efcff */
[----:B------:R-:W-:Y:S03]  /*17a0*/  STS [R37+0x50], R44 ;  /* 0x0000502c25007388 */ /* 0x000fe60000000800 */
[----:B------:R-:W-:Y:S01]  /*17b0*/  ISETP.LT.AND P2, PT, R38, 0x1000, !P0 ;  /* 0x000010002600780c */ /* 0x000fe20004741270 */
[----:B------:R-:W-:Y:S01]  /*17c0*/  STS [R37+0x4d0], R46 ;  /* 0x0004d02e25007388 */ /* 0x000fe20000000800 */
[----:B------:R-:W-:-:S03]  /*17d0*/  IMAD.WIDE R38, R39, 0x2, R2 ;  /* 0x0000000227267825 */ /* 0x000fc600078e0202 */
[----:B------:R-:W-:Y:S04]  /*17e0*/  STS [R37+0x60], R48 ;  /* 0x0000603025007388 */ /* 0x000fe80000000800 */
[----:B------:R-:W-:Y:S04]  /*17f0*/  STS [R37+0x4e0], R50 ;  /* 0x0004e03225007388 */ /* 0x000fe80000000800 */
[----:B------:R-:W-:Y:S04]  /*1800*/  STS [R37+0x70], R52 ;  /* 0x0000703425007388 */ /* 0x000fe80000000800 */
[----:B------:R1:W-:Y:S01]  /*1810*/  STS [R37+0x4f0], R54 ;  /* 0x0004f03625007388 */ /* 0x0003e20000000800 */
[----:B------:R-:W-:Y:S01]  /*1820*/  BAR.SYNC.DEFER_BLOCKING 0x0 ;  /* 0x0000000000007b1d */ /* 0x000fe20000010000 */
[----:B-1----:R-:W-:-:S04]  /*1830*/  VIADD R37, R41, 0xc000 ;  /* 0x0000c00029257836 */ /* 0x002fc80000000000 */
[----:B------:R-:W-:-:S04]  /*1840*/  IMAD.WIDE R34, R37, 0x2, R2 ;  /* 0x0000000225227825 */ /* 0x000fc800078e0202 */
[----:B------:R-:W-:Y:S01]  /*1850*/  VIADD R37, R41, 0x18000 ;  /* 0x0001800029257836 */ /* 0x000fe20000000000 */
[----:B------:R-:W1:Y:S04]  /*1860*/  LDS.128 R20, [R40] ;  /* 0x0000000028147984 */ /* 0x000e680000000c00 */
[----:B------:R-:W2:Y:S04]  /*1870*/  LDS.128 R24, [R40+0x900] ;  /* 0x0009000028187984 */ /* 0x000ea80000000c00 */
[----:B------:R-:W3:Y:S04]  /*1880*/  LDS.128 R28, [R40+0x1200] ;  /* 0x00120000281c7984 */ /* 0x000ee80000000c00 */
[----:B------:R5:W-:Y:S01]  /*1890*/  @P1 STG.E.128 desc[UR22][R32.64], R12 ;  /* 0x0000000c20001986 */ /* 0x000be2000c101d16 */
[----:B------:R-:W-:Y:S01]  /*18a0*/  ISETP.LT.AND P1, PT, R36, 0x1000, !P0 ;  /* 0x000010002400780c */ /* 0x000fe20004721270 */
[--C-:B------:R-:W-:Y:S01]  /*18b0*/  IMAD.WIDE R36, R37, 0x2, R2.reuse ;  /* 0x0000000225247825 */ /* 0x100fe200078e0202 */
[----:B------:R-:W-:Y:S01]  /*18c0*/  ISETP.LT.AND P0, PT, R0, 0x1000, !P0 ;  /* 0x000010000000780c */ /* 0x000fe20004701270 */
[----:B------:R1:W-:Y:S04]  /*18d0*/  @P6 STG.E.128 desc[UR22][R34.64], R16 ;  /* 0x0000001022006986 */ /* 0x0003e8000c101d16 */
[----:B----4-:R4:W-:Y:S04]  /*18e0*/  @P5 STG.E.128 desc[UR22][R36.64], R8 ;  /* 0x0000000824005986 */ /* 0x0109e8000c101d16 */
[----:B-----5:R4:W-:Y:S01]  /*18f0*/  @P4 STG.E.128 desc[UR22][R38.64], R4 ;  /* 0x0000000426004986 */ /* 0x0209e2000c101d16 */
[----:B------:R-:W-:-:S04]  /*1900*/  IMAD.WIDE R12, R43, 0x2, R2 ;  /* 0x000000022b0c7825 */ /* 0x000fc800078e0202 */
[----:B------:R-:W-:-:S04]  /*1910*/  IMAD.WIDE R14, R45, 0x2, R2 ;  /* 0x000000022d0e7825 */ /* 0x000fc800078e0202 */
[----:B------:R-:W-:Y:S01]  /*1920*/  IMAD.WIDE R32, R47, 0x2, R2 ;  /* 0x000000022f207825 */ /* 0x000fe200078e0202 */
[----:B-1----:R4:W-:Y:S04]  /*1930*/  @P3 STG.E.128 desc[UR22][R12.64], R20 ;  /* 0x000000140c003986 */ /* 0x0029e8000c101d16 */
[----:B--2---:R4:W-:Y:S04]  /*1940*/  @P2 STG.E.128 desc[UR22][R14.64], R24 ;  /* 0x000000180e002986 */ /* 0x0049e8000c101d16 */
[----:B---3--:R4:W-:Y:S01]  /*1950*/  @P1 STG.E.128 desc[UR22][R32.64], R28 ;  /* 0x0000001c20001986 */ /* 0x0089e2000c101d16 */
[----:B------:R-:W-:Y:S05]  /*1960*/  @!P0 EXIT ;  /* 0x000000000000894d */ /* 0x000fea0003800000 */
[----:B----4-:R-:W1:Y:S01]  /*1970*/  LDS.128 R4, [R40+0x1b00] ;  /* 0x001b000028047984 */ /* 0x010e620000000c00 */
[----:B------:R-:W-:-:S04]  /*1980*/  VIADD R41, R41, 0x54000 ;  /* 0x0005400029297836 */ /* 0x000fc80000000000 */
[----:B------:R-:W-:-:S05]  /*1990*/  IMAD.WIDE R2, R41, 0x2, R2 ;  /* 0x0000000229027825 */ /* 0x000fca00078e0202 */
[----:B-1----:R-:W-:Y:S01]  /*19a0*/  STG.E.128 desc[UR22][R2.64], R4 ;  /* 0x0000000402007986 */ /* 0x002fe2000c101d16 */
[----:B------:R-:W-:Y:S05]  /*19b0*/  EXIT ;  /* 0x000000000000794d */ /* 0x000fea0003800000 */
.L_x_1:
[----:B------:R-:W-:-:S00]  /*19c0*/  BRA `(.L_x_1) ;  /* 0xfffffffc00fc7947 */ /* 0x000fc0000383ffff */
[----:B------:R-:W-:-:S00]  /*19d0*/  NOP ;  /* 0x0000000000007918 */ /* 0x000fc00000000000 */
        /* <DEDUP_REMOVED lines=10> */
.L_x_2:


//--------------------- .nv.shared.triton_mm      --------------------------
	.section	.nv.shared.triton_mm,"aw",@nobits
	.sectionflags	@""
	.align	16
	.zero		1024


//--------------------- .nv.constant0.triton_mm   --------------------------
	.section	.nv.constant0.triton_mm,"a",@progbits
	.sectionflags	@""
	.align	4
.nv.constant0.triton_mm:
	.zero		552
